//
// Generated by NVIDIA NVVM Compiler
//
// Compiler Build ID: CL-36424714
// Cuda compilation tools, release 13.0, V13.0.88
// Based on NVVM 20.0.0
//

.version 9.0
.target sm_100
.address_size 64

	// .globl	_Z11cuda_gatherPKmPKdPdi

.visible .entry _Z11cuda_gatherPKmPKdPdi(
	.param .u64 .ptr .align 1 _Z11cuda_gatherPKmPKdPdi_param_0,
	.param .u64 .ptr .align 1 _Z11cuda_gatherPKmPKdPdi_param_1,
	.param .u64 .ptr .align 1 _Z11cuda_gatherPKmPKdPdi_param_2,
	.param .u32 _Z11cuda_gatherPKmPKdPdi_param_3
)
{
	.reg .pred 	%p<2>;
	.reg .b32 	%r<6>;
	.reg .b64 	%rd<13>;
	.reg .b64 	%fd<2>;

	ld.param.u64 	%rd1, [_Z11cuda_gatherPKmPKdPdi_param_0];
	ld.param.u64 	%rd2, [_Z11cuda_gatherPKmPKdPdi_param_1];
	ld.param.u64 	%rd3, [_Z11cuda_gatherPKmPKdPdi_param_2];
	ld.param.u32 	%r2, [_Z11cuda_gatherPKmPKdPdi_param_3];
	mov.u32 	%r3, %ntid.x;
	mov.u32 	%r4, %ctaid.x;
	mov.u32 	%r5, %tid.x;
	mad.lo.s32 	%r1, %r3, %r4, %r5;
	setp.ge.s32 	%p1, %r1, %r2;
	@%p1 bra 	$L__BB0_2;
	cvta.to.global.u64 	%rd4, %rd1;
	cvta.to.global.u64 	%rd5, %rd2;
	cvta.to.global.u64 	%rd6, %rd3;
	mul.wide.s32 	%rd7, %r1, 8;
	add.s64 	%rd8, %rd4, %rd7;
	ld.global.u64 	%rd9, [%rd8];
	shl.b64 	%rd10, %rd9, 3;
	add.s64 	%rd11, %rd5, %rd10;
	ld.global.f64 	%fd1, [%rd11];
	add.s64 	%rd12, %rd6, %rd7;
	st.global.f64 	[%rd12], %fd1;
$L__BB0_2:
	ret;

}
	// .globl	_Z12cuda_scatterPKmPdPKdi
.visible .entry _Z12cuda_scatterPKmPdPKdi(
	.param .u64 .ptr .align 1 _Z12cuda_scatterPKmPdPKdi_param_0,
	.param .u64 .ptr .align 1 _Z12cuda_scatterPKmPdPKdi_param_1,
	.param .u64 .ptr .align 1 _Z12cuda_scatterPKmPdPKdi_param_2,
	.param .u32 _Z12cuda_scatterPKmPdPKdi_param_3
)
{
	.reg .pred 	%p<2>;
	.reg .b32 	%r<6>;
	.reg .b64 	%rd<13>;
	.reg .b64 	%fd<2>;

	ld.param.u64 	%rd1, [_Z12cuda_scatterPKmPdPKdi_param_0];
	ld.param.u64 	%rd2, [_Z12cuda_scatterPKmPdPKdi_param_1];
	ld.param.u64 	%rd3, [_Z12cuda_scatterPKmPdPKdi_param_2];
	ld.param.u32 	%r2, [_Z12cuda_scatterPKmPdPKdi_param_3];
	mov.u32 	%r3, %ntid.x;
	mov.u32 	%r4, %ctaid.x;
	mov.u32 	%r5, %tid.x;
	mad.lo.s32 	%r1, %r3, %r4, %r5;
	setp.ge.s32 	%p1, %r1, %r2;
	@%p1 bra 	$L__BB1_2;
	cvta.to.global.u64 	%rd4, %rd3;
	cvta.to.global.u64 	%rd5, %rd1;
	cvta.to.global.u64 	%rd6, %rd2;
	mul.wide.s32 	%rd7, %r1, 8;
	add.s64 	%rd8, %rd4, %rd7;
	ld.global.f64 	%fd1, [%rd8];
	add.s64 	%rd9, %rd5, %rd7;
	ld.global.u64 	%rd10, [%rd9];
	shl.b64 	%rd11, %rd10, 3;
	add.s64 	%rd12, %rd6, %rd11;
	st.global.f64 	[%rd12], %fd1;
$L__BB1_2:
	ret;

}


// ===== COMPILED SASS (sm_100) =====

	.target	sm_100

	.elftype	@"ET_EXEC"


//--------------------- .note.nv.tkinfo           --------------------------
	.section	.note.nv.tkinfo,"",@"SHT_NOTE"
	.sectionflags	@"SHF_NOTE_NV_TKINFO"
	.tkinfo
        /*0018*/ 	.word	0x00000002
        /*0030*/ 	.string	""
        /*0030*/ 	.string	"ptxas"
        /*0030*/ 	.string	"Cuda compilation tools, release 13.0, V13.0.88"
        /*0030*/ 	.string	"Build cuda_13.0.r13.0/compiler.36424714_0"
        /*0030*/ 	.string	"-arch sm_100 -m 64 "



//--------------------- .note.nv.cuinfo           --------------------------
	.section	.note.nv.cuinfo,"",@"SHT_NOTE"
	.sectionflags	@"SHF_NOTE_NV_CUINFO"
        /*0018*/ 	.short	0x0002
        /*001a*/ 	.short	0x0064
        /*001c*/ 	.short	0x0082
	.zero		2


//--------------------- .nv.info                  --------------------------
	.section	.nv.info,"",@"SHT_CUDA_INFO"
	.align	4


	//----- nvinfo : EIATTR_REGCOUNT
	.align		4
        /*0000*/ 	.byte	0x04, 0x2f
        /*0002*/ 	.short	(.L_1 - .L_0)
	.align		4
.L_0:
        /*0004*/ 	.word	index@(_Z11cuda_gatherPKmPKdPdi)
        /*0008*/ 	.word	0x0000000c


	//----- nvinfo : EIATTR_FRAME_SIZE
	.align		4
.L_1:
        /*000c*/ 	.byte	0x04, 0x11
        /*000e*/ 	.short	(.L_3 - .L_2)
	.align		4
.L_2:
        /*0010*/ 	.word	index@(_Z11cuda_gatherPKmPKdPdi)
        /*0014*/ 	.word	0x00000000


	//----- nvinfo : EIATTR_REGCOUNT
	.align		4
.L_3:
        /*0018*/ 	.byte	0x04, 0x2f
        /*001a*/ 	.short	(.L_5 - .L_4)
	.align		4
.L_4:
        /*001c*/ 	.word	index@(_Z12cuda_scatterPKmPdPKdi)
        /*0020*/ 	.word	0x0000000a


	//----- nvinfo : EIATTR_FRAME_SIZE
	.align		4
.L_5:
        /*0024*/ 	.byte	0x04, 0x11
        /*0026*/ 	.short	(.L_7 - .L_6)
	.align		4
.L_6:
        /*0028*/ 	.word	index@(_Z12cuda_scatterPKmPdPKdi)
        /*002c*/ 	.word	0x00000000


	//----- nvinfo : EIATTR_MIN_STACK_SIZE
	.align		4
.L_7:
        /*0030*/ 	.byte	0x04, 0x12
        /*0032*/ 	.short	(.L_9 - .L_8)
	.align		4
.L_8:
        /*0034*/ 	.word	index@(_Z12cuda_scatterPKmPdPKdi)
        /*0038*/ 	.word	0x00000000


	//----- nvinfo : EIATTR_MIN_STACK_SIZE
	.align		4
.L_9:
        /*003c*/ 	.byte	0x04, 0x12
        /*003e*/ 	.short	(.L_11 - .L_10)
	.align		4
.L_10:
        /*0040*/ 	.word	index@(_Z11cuda_gatherPKmPKdPdi)
        /*0044*/ 	.word	0x00000000
.L_11:


//--------------------- .nv.compat                --------------------------
	.section	.nv.compat,"",@"SHT_CUDA_COMPAT_INFO"
	.align	4
        /*0000*/ 	.byte	0x02, 0x09, 0x00, 0x00, 0x02, 0x02, 0x01, 0x00, 0x02, 0x05, 0x05, 0x00, 0x03, 0x07, 0x01, 0x01
        /*0010*/ 	.byte	0x02, 0x03, 0x00, 0x00, 0x02, 0x06, 0x01, 0x00, 0x04, 0x0b, 0x08, 0x00, 0x09, 0x00, 0x00, 0x00
        /*0020*/ 	.byte	0x00, 0x00, 0x00, 0x00


//--------------------- .nv.info._Z12cuda_scatterPKmPdPKdi --------------------------
	.section	.nv.info._Z12cuda_scatterPKmPdPKdi,"",@"SHT_CUDA_INFO"
	.sectionflags	@""
	.align	4


	//----- nvinfo : EIATTR_CUDA_API_VERSION
	.align		4
        /*0000*/ 	.byte	0x04, 0x37
        /*0002*/ 	.short	(.L_13 - .L_12)
.L_12:
        /*0004*/ 	.word	0x00000082


	//----- nvinfo : EIATTR_KPARAM_INFO
	.align		4
.L_13:
        /*0008*/ 	.byte	0x04, 0x17
        /*000a*/ 	.short	(.L_15 - .L_14)
.L_14:
        /*000c*/ 	.word	0x00000000
        /*0010*/ 	.short	0x0003
        /*0012*/ 	.short	0x0018
        /*0014*/ 	.byte	0x00, 0xf0, 0x11, 0x00


	//----- nvinfo : EIATTR_KPARAM_INFO
	.align		4
.L_15:
        /*0018*/ 	.byte	0x04, 0x17
        /*001a*/ 	.short	(.L_17 - .L_16)
.L_16:
        /*001c*/ 	.word	0x00000000
        /*0020*/ 	.short	0x0002
        /*0022*/ 	.short	0x0010
        /*0024*/ 	.byte	0x00, 0xf5, 0x21, 0x00


	//----- nvinfo : EIATTR_KPARAM_INFO
	.align		4
.L_17:
        /*0028*/ 	.byte	0x04, 0x17
        /*002a*/ 	.short	(.L_19 - .L_18)
.L_18:
        /*002c*/ 	.word	0x00000000
        /*0030*/ 	.short	0x0001
        /*0032*/ 	.short	0x0008
        /*0034*/ 	.byte	0x00, 0xf5, 0x21, 0x00


	//----- nvinfo : EIATTR_KPARAM_INFO
	.align		4
.L_19:
        /*0038*/ 	.byte	0x04, 0x17
        /*003a*/ 	.short	(.L_21 - .L_20)
.L_20:
        /*003c*/ 	.word	0x00000000
        /*0040*/ 	.short	0x0000
        /*0042*/ 	.short	0x0000
        /*0044*/ 	.byte	0x00, 0xf5, 0x21, 0x00


	//----- nvinfo : EIATTR_SPARSE_MMA_MASK
	.align		4
.L_21:
        /*0048*/ 	.byte	0x03, 0x50
        /*004a*/ 	.short	0x0000


	//----- nvinfo : EIATTR_MAXREG_COUNT
	.align		4
        /*004c*/ 	.byte	0x03, 0x1b
        /*004e*/ 	.short	0x00ff


	//----- nvinfo : EIATTR_MERCURY_ISA_VERSION
	.align		4
        /*0050*/ 	.byte	0x03, 0x5f
        /*0052*/ 	.short	0x0101


	//----- nvinfo : EIATTR_VRC_CTA_INIT_COUNT
	.align		4
        /*0054*/ 	.byte	0x02, 0x4a
	.zero		1
	.zero		1


	//----- nvinfo : EIATTR_EXIT_INSTR_OFFSETS
	.align		4
        /*0058*/ 	.byte	0x04, 0x1c
        /*005a*/ 	.short	(.L_23 - .L_22)


	//   ....[0]....
.L_22:
        /*005c*/ 	.word	0x00000070


	//   ....[1]....
        /*0060*/ 	.word	0x00000130


	//----- nvinfo : EIATTR_CBANK_PARAM_SIZE
	.align		4
.L_23:
        /*0064*/ 	.byte	0x03, 0x19
        /*0066*/ 	.short	0x001c


	//----- nvinfo : EIATTR_PARAM_CBANK
	.align		4
        /*0068*/ 	.byte	0x04, 0x0a
        /*006a*/ 	.short	(.L_25 - .L_24)
	.align		4
.L_24:
        /*006c*/ 	.word	index@(.nv.constant0._Z12cuda_scatterPKmPdPKdi)
        /*0070*/ 	.short	0x0380
        /*0072*/ 	.short	0x001c


	//----- nvinfo : EIATTR_SW_WAR
	.align		4
.L_25:
        /*0074*/ 	.byte	0x04, 0x36
        /*0076*/ 	.short	(.L_27 - .L_26)
.L_26:
        /*0078*/ 	.word	0x00000008
.L_27:


//--------------------- .nv.info._Z11cuda_gatherPKmPKdPdi --------------------------
	.section	.nv.info._Z11cuda_gatherPKmPKdPdi,"",@"SHT_CUDA_INFO"
	.sectionflags	@""
	.align	4


	//----- nvinfo : EIATTR_CUDA_API_VERSION
	.align		4
        /*0000*/ 	.byte	0x04, 0x37
        /*0002*/ 	.short	(.L_29 - .L_28)
.L_28:
        /*0004*/ 	.word	0x00000082


	//----- nvinfo : EIATTR_KPARAM_INFO
	.align		4
.L_29:
        /*0008*/ 	.byte	0x04, 0x17
        /*000a*/ 	.short	(.L_31 - .L_30)
.L_30:
        /*000c*/ 	.word	0x00000000
        /*0010*/ 	.short	0x0003
        /*0012*/ 	.short	0x0018
        /*0014*/ 	.byte	0x00, 0xf0, 0x11, 0x00


	//----- nvinfo : EIATTR_KPARAM_INFO
	.align		4
.L_31:
        /*0018*/ 	.byte	0x04, 0x17
        /*001a*/ 	.short	(.L_33 - .L_32)
.L_32:
        /*001c*/ 	.word	0x00000000
        /*0020*/ 	.short	0x0002
        /*0022*/ 	.short	0x0010
        /*0024*/ 	.byte	0x00, 0xf5, 0x21, 0x00


	//----- nvinfo : EIATTR_KPARAM_INFO
	.align		4
.L_33:
        /*0028*/ 	.byte	0x04, 0x17
        /*002a*/ 	.short	(.L_35 - .L_34)
.L_34:
        /*002c*/ 	.word	0x00000000
        /*0030*/ 	.short	0x0001
        /*0032*/ 	.short	0x0008
        /*0034*/ 	.byte	0x00, 0xf5, 0x21, 0x00


	//----- nvinfo : EIATTR_KPARAM_INFO
	.align		4
.L_35:
        /*0038*/ 	.byte	0x04, 0x17
        /*003a*/ 	.short	(.L_37 - .L_36)
.L_36:
        /*003c*/ 	.word	0x00000000
        /*0040*/ 	.short	0x0000
        /*0042*/ 	.short	0x0000
        /*0044*/ 	.byte	0x00, 0xf5, 0x21, 0x00


	//----- nvinfo : EIATTR_SPARSE_MMA_MASK
	.align		4
.L_37:
        /*0048*/ 	.byte	0x03, 0x50
        /*004a*/ 	.short	0x0000


	//----- nvinfo : EIATTR_MAXREG_COUNT
	.align		4
        /*004c*/ 	.byte	0x03, 0x1b
        /*004e*/ 	.short	0x00ff


	//----- nvinfo : EIATTR_MERCURY_ISA_VERSION
	.align		4
        /*0050*/ 	.byte	0x03, 0x5f
        /*0052*/ 	.short	0x0101


	//----- nvinfo : EIATTR_VRC_CTA_INIT_COUNT
	.align		4
        /*0054*/ 	.byte	0x02, 0x4a
	.zero		1
	.zero		1


	//----- nvinfo : EIATTR_EXIT_INSTR_OFFSETS
	.align		4
        /*0058*/ 	.byte	0x04, 0x1c
        /*005a*/ 	.short	(.L_39 - .L_38)


	//   ....[0]....
.L_38:
        /*005c*/ 	.word	0x00000070


	//   ....[1]....
        /*0060*/ 	.word	0x00000130


	//----- nvinfo : EIATTR_CBANK_PARAM_SIZE
	.align		4
.L_39:
        /*0064*/ 	.byte	0x03, 0x19
        /*0066*/ 	.short	0x001c


	//----- nvinfo : EIATTR_PARAM_CBANK
	.align		4
        /*0068*/ 	.byte	0x04, 0x0a
        /*006a*/ 	.short	(.L_41 - .L_40)
	.align		4
.L_40:
        /*006c*/ 	.word	index@(.nv.constant0._Z11cuda_gatherPKmPKdPdi)
        /*0070*/ 	.short	0x0380
        /*0072*/ 	.short	0x001c


	//----- nvinfo : EIATTR_SW_WAR
	.align		4
.L_41:
        /*0074*/ 	.byte	0x04, 0x36
        /*0076*/ 	.short	(.L_43 - .L_42)
.L_42:
        /*0078*/ 	.word	0x00000008
.L_43:


//--------------------- .nv.callgraph             --------------------------
	.section	.nv.callgraph,"",@"SHT_CUDA_CALLGRAPH"
	.align	4
	.sectionentsize	8
	.align		4
        /*0000*/ 	.word	0x00000000
	.align		4
        /*0004*/ 	.word	0xffffffff
	.align		4
        /*0008*/ 	.word	0x00000000
	.align		4
        /*000c*/ 	.word	0xfffffffe
	.align		4
        /*0010*/ 	.word	0x00000000
	.align		4
        /*0014*/ 	.word	0xfffffffd
	.align		4
        /*0018*/ 	.word	0x00000000
	.align		4
        /*001c*/ 	.word	0xfffffffc


//--------------------- .text._Z12cuda_scatterPKmPdPKdi --------------------------
	.section	.text._Z12cuda_scatterPKmPdPKdi,"ax",@progbits
	.align	128
        .global         _Z12cuda_scatterPKmPdPKdi
        .type           _Z12cuda_scatterPKmPdPKdi,@function
        .size           _Z12cuda_scatterPKmPdPKdi,(.L_x_2 - _Z12cuda_scatterPKmPdPKdi)
        .other          _Z12cuda_scatterPKmPdPKdi,@"STO_CUDA_ENTRY STV_DEFAULT"
_Z12cuda_scatterPKmPdPKdi:
.text._Z12cuda_scatterPKmPdPKdi:
[----:B------:R-:W-:Y:S01]  /*0000*/  LDC R1, c[0x0][0x37c] ;  /* 0x0000df00ff017b82 */ /* 0x000fe20000000800 */
[----:B------:R-:W0:Y:S01]  /*0010*/  S2R R7, SR_CTAID.X ;  /* 0x0000000000077919 */ /* 0x000e220000002500 */
[----:B------:R-:W0:Y:S01]  /*0020*/  LDCU UR4, c[0x0][0x360] ;  /* 0x00006c00ff0477ac */ /* 0x000e220008000800 */
[----:B------:R-:W0:Y:S01]  /*0030*/  S2R R0, SR_TID.X ;  /* 0x0000000000007919 */ /* 0x000e220000002100 */
[----:B------:R-:W1:Y:S01]  /*0040*/  LDCU UR5, c[0x0][0x398] ;  /* 0x00007300ff0577ac */ /* 0x000e620008000800 */
[----:B0-----:R-:W-:-:S05]  /*0050*/  IMAD R7, R7, UR4, R0 ;  /* 0x0000000407077c24 */ /* 0x001fca000f8e0200 */
[----:B-1----:R-:W-:-:S13]  /*0060*/  ISETP.GE.AND P0, PT, R7, UR5, PT ;  /* 0x0000000507007c0c */ /* 0x002fda000bf06270 */
[----:B------:R-:W-:Y:S05]  /*0070*/  @P0 EXIT ;  /* 0x000000000000094d */ /* 0x000fea0003800000 */
[----:B------:R-:W0:Y:S01]  /*0080*/  LDC.64 R4, c[0x0][0x380] ;  /* 0x0000e000ff047b82 */ /* 0x000e220000000a00 */
[----:B------:R-:W1:Y:S01]  /*0090*/  LDCU.64 UR4, c[0x0][0x358] ;  /* 0x00006b00ff0477ac */ /* 0x000e620008000a00 */
[----:B------:R-:W2:Y:S06]  /*00a0*/  LDCU.64 UR6, c[0x0][0x388] ;  /* 0x00007100ff0677ac */ /* 0x000eac0008000a00 */
[----:B------:R-:W3:Y:S01]  /*00b0*/  LDC.64 R2, c[0x0][0x390] ;  /* 0x0000e400ff027b82 */ /* 0x000ee20000000a00 */
[----:B0-----:R-:W-:-:S06]  /*00c0*/  IMAD.WIDE R4, R7, 0x8, R4 ;  /* 0x0000000807047825 */ /* 0x001fcc00078e0204 */
[----:B-1----:R-:W2:Y:S01]  /*00d0*/  LDG.E.64 R4, desc[UR4][R4.64] ;  /* 0x0000000404047981 */ /* 0x002ea2000c1e1b00 */
[----:B---3--:R-:W-:-:S06]  /*00e0*/  IMAD.WIDE R2, R7, 0x8, R2 ;  /* 0x0000000807027825 */ /* 0x008fcc00078e0202 */
[----:B------:R-:W3:Y:S01]  /*00f0*/  LDG.E.64 R2, desc[UR4][R2.64] ;  /* 0x0000000402027981 */ /* 0x000ee2000c1e1b00 */
[----:B--2---:R-:W-:-:S04]  /*0100*/  LEA R6, P0, R4, UR6, 0x3 ;  /* 0x0000000604067c11 */ /* 0x004fc8000f8018ff */
[----:B------:R-:W-:-:S05]  /*0110*/  LEA.HI.X R7, R4, UR7, R5, 0x3, P0 ;  /* 0x0000000704077c11 */ /* 0x000fca00080f1c05 */
[----:B---3--:R-:W-:Y:S01]  /*0120*/  STG.E.64 desc[UR4][R6.64], R2 ;  /* 0x0000000206007986 */ /* 0x008fe2000c101b04 */
[----:B------:R-:W-:Y:S05]  /*0130*/  EXIT ;  /* 0x000000000000794d */ /* 0x000fea0003800000 */
.L_x_0:
[----:B------:R-:W-:-:S00]  /*0140*/  BRA `(.L_x_0) ;  /* 0xfffffffc00fc7947 */ /* 0x000fc0000383ffff */
[----:B------:R-:W-:-:S00]  /*0150*/  NOP ;  /* 0x0000000000007918 */ /* 0x000fc00000000000 */
        /* <DEDUP_REMOVED lines=10> */
.L_x_2:


//--------------------- .text._Z11cuda_gatherPKmPKdPdi --------------------------
	.section	.text._Z11cuda_gatherPKmPKdPdi,"ax",@progbits
	.align	128
        .global         _Z11cuda_gatherPKmPKdPdi
        .type           _Z11cuda_gatherPKmPKdPdi,@function
        .size           _Z11cuda_gatherPKmPKdPdi,(.L_x_3 - _Z11cuda_gatherPKmPKdPdi)
        .other          _Z11cuda_gatherPKmPKdPdi,@"STO_CUDA_ENTRY STV_DEFAULT"
_Z11cuda_gatherPKmPKdPdi:
.text._Z11cuda_gatherPKmPKdPdi:
        /* <DEDUP_REMOVED lines=13> */
[----:B-1----:R-:W2:Y:S02]  /*00d0*/  LDG.E.64 R2, desc[UR4][R2.64] ;  /* 0x0000000402027981 */ /* 0x002ea4000c1e1b00 */
[----:B--2---:R-:W-:-:S04]  /*00e0*/  LEA R4, P0, R2, UR6, 0x3 ;  /* 0x0000000602047c11 */ /* 0x004fc8000f8018ff */
[----:B------:R-:W-:-:S06]  /*00f0*/  LEA.HI.X R5, R2, UR7, R3, 0x3, P0 ;  /* 0x0000000702057c11 */ /* 0x000fcc00080f1c03 */
[----:B------:R-:W2:Y:S01]  /*0100*/  LDG.E.64 R4, desc[UR4][R4.64] ;  /* 0x0000000404047981 */ /* 0x000ea2000c1e1b00 */
[----:B---3--:R-:W-:-:S05]  /*0110*/  IMAD.WIDE R6, R9, 0x8, R6 ;  /* 0x0000000809067825 */ /* 0x008fca00078e0206 */
[----:B--2---:R-:W-:Y:S01]  /*0120*/  STG.E.64 desc[UR4][R6.64], R4 ;  /* 0x0000000406007986 */ /* 0x004fe2000c101b04 */
[----:B------:R-:W-:Y:S05]  /*0130*/  EXIT ;  /* 0x000000000000794d */ /* 0x000fea0003800000 */
.L_x_1:
        /* <DEDUP_REMOVED lines=12> */
.L_x_3:


//--------------------- .nv.shared.reserved.0     --------------------------
	.section	.nv.shared.reserved.0,"aw",@nobits
	.weak		__nv_reservedSMEM_offset_0_alias
	.size		__nv_reservedSMEM_offset_0_alias, 0, 64
	.other		__nv_reservedSMEM_offset_0_alias,@"STO_CUDA_RESERVED_SHARED STV_DEFAULT"
__nv_reservedSMEM_offset_0_alias:
	.zero		0
	.zero		64


//--------------------- .nv.constant0._Z12cuda_scatterPKmPdPKdi --------------------------
	.section	.nv.constant0._Z12cuda_scatterPKmPdPKdi,"a",@progbits
	.sectionflags	@""
	.align	4
.nv.constant0._Z12cuda_scatterPKmPdPKdi:
	.zero		924


//--------------------- .nv.constant0._Z11cuda_gatherPKmPKdPdi --------------------------
	.section	.nv.constant0._Z11cuda_gatherPKmPKdPdi,"a",@progbits
	.sectionflags	@""
	.align	4
.nv.constant0._Z11cuda_gatherPKmPKdPdi:
	.zero		924


//--------------------- SYMBOLS --------------------------

	.type		.nv.reservedSmem.offset0,@object
	.size		.nv.reservedSmem.offset0,0x4
